	.headerflags	@"EF_CUDA_TEXMODE_UNIFIED EF_CUDA_64BIT_ADDRESS EF_CUDA_ACCELERATORS EF_CUDA_SM90 EF_CUDA_VIRTUAL_SM(EF_CUDA_SM90)"
	.elftype	@"ET_EXEC"


//--------------------- .nv.info                  --------------------------
	.section	.nv.info,"",@"SHT_CUDA_INFO"
	.align	4


	//----- nvinfo : EIATTR_REGCOUNT
	.align		4
        /*0000*/ 	.byte	0x04, 0x2f
        /*0002*/ 	.short	(.L_2 - .L_1)
	.align		4
.L_1:
        /*0004*/ 	.word	index@(triton_poi_fused_convolution_tanh_19)
        /*0008*/ 	.word	0x0000001a


	//----- nvinfo : EIATTR_MIN_STACK_SIZE
	.align		4
.L_2:
        /*000c*/ 	.byte	0x04, 0x12
        /*000e*/ 	.short	(.L_4 - .L_3)
	.align		4
.L_3:
        /*0010*/ 	.word	index@(triton_poi_fused_convolution_tanh_19)
        /*0014*/ 	.word	0x00000000


	//----- nvinfo : EIATTR_FRAME_SIZE
	.align		4
.L_4:
        /*0018*/ 	.byte	0x04, 0x11
        /*001a*/ 	.short	(.L_6 - .L_5)
	.align		4
.L_5:
        /*001c*/ 	.word	index@(triton_poi_fused_convolution_tanh_19)
        /*0020*/ 	.word	0x00000000


	//----- nvinfo : EIATTR_MIN_STACK_SIZE
	.align		4
.L_6:
        /*0024*/ 	.byte	0x04, 0x12
        /*0026*/ 	.short	(.L_8 - .L_7)
	.align		4
.L_7:
        /*0028*/ 	.word	index@(triton_poi_fused_convolution_tanh_19)
        /*002c*/ 	.word	0x00000000
.L_8:


//--------------------- .nv.info.triton_poi_fused_convolution_tanh_19 --------------------------
	.section	.nv.info.triton_poi_fused_convolution_tanh_19,"",@"SHT_CUDA_INFO"
	.sectionflags	@""
	.align	4


	//----- nvinfo : EIATTR_CUDA_API_VERSION
	.align		4
        /*0000*/ 	.byte	0x04, 0x37
        /*0002*/ 	.short	(.L_10 - .L_9)
.L_9:
        /*0004*/ 	.word	0x0000007c


	//----- nvinfo : EIATTR_KPARAM_INFO
	.align		4
.L_10:
        /*0008*/ 	.byte	0x04, 0x17
        /*000a*/ 	.short	(.L_12 - .L_11)
.L_11:
        /*000c*/ 	.word	0x00000000
        /*0010*/ 	.short	0x0004
        /*0012*/ 	.short	0x001c
        /*0014*/ 	.byte	0x00, 0xf0, 0x11, 0x00


	//----- nvinfo : EIATTR_KPARAM_INFO
	.align		4
.L_12:
        /*0018*/ 	.byte	0x04, 0x17
        /*001a*/ 	.short	(.L_14 - .L_13)
.L_13:
        /*001c*/ 	.word	0x00000000
        /*0020*/ 	.short	0x0003
        /*0022*/ 	.short	0x0018
        /*0024*/ 	.byte	0x00, 0xf0, 0x11, 0x00


	//----- nvinfo : EIATTR_KPARAM_INFO
	.align		4
.L_14:
        /*0028*/ 	.byte	0x04, 0x17
        /*002a*/ 	.short	(.L_16 - .L_15)
.L_15:
        /*002c*/ 	.word	0x00000000
        /*0030*/ 	.short	0x0002
        /*0032*/ 	.short	0x0010
        /*0034*/ 	.byte	0x00, 0xf4, 0x21, 0x00


	//----- nvinfo : EIATTR_KPARAM_INFO
	.align		4
.L_16:
        /*0038*/ 	.byte	0x04, 0x17
        /*003a*/ 	.short	(.L_18 - .L_17)
.L_17:
        /*003c*/ 	.word	0x00000000
        /*0040*/ 	.short	0x0001
        /*0042*/ 	.short	0x0008
        /*0044*/ 	.byte	0x00, 0xf4, 0x21, 0x00


	//----- nvinfo : EIATTR_KPARAM_INFO
	.align		4
.L_18:
        /*0048*/ 	.byte	0x04, 0x17
        /*004a*/ 	.short	(.L_20 - .L_19)
.L_19:
        /*004c*/ 	.word	0x00000000
        /*0050*/ 	.short	0x0000
        /*0052*/ 	.short	0x0000
        /*0054*/ 	.byte	0x00, 0xf4, 0x21, 0x00


	//----- nvinfo : EIATTR_SPARSE_MMA_MASK
	.align		4
.L_20:
        /*0058*/ 	.byte	0x03, 0x50
        /*005a*/ 	.short	0x0000


	//----- nvinfo : EIATTR_MAXREG_COUNT
	.align		4
        /*005c*/ 	.byte	0x03, 0x1b
        /*005e*/ 	.short	0x00ff


	//----- nvinfo : EIATTR_EXIT_INSTR_OFFSETS
	.align		4
        /*0060*/ 	.byte	0x04, 0x1c
        /*0062*/ 	.short	(.L_22 - .L_21)


	//   ....[0]....
.L_21:
        /*0064*/ 	.word	0x000007f0


	//   ....[1]....
        /*0068*/ 	.word	0x00000810


	//----- nvinfo : EIATTR_REQNTID
	.align		4
.L_22:
        /*006c*/ 	.byte	0x04, 0x10
        /*006e*/ 	.short	(.L_24 - .L_23)
.L_23:
        /*0070*/ 	.word	0x00000080
        /*0074*/ 	.word	0x00000001
        /*0078*/ 	.word	0x00000001


	//----- nvinfo : EIATTR_CRS_STACK_SIZE
	.align		4
.L_24:
        /*007c*/ 	.byte	0x04, 0x1e
        /*007e*/ 	.short	(.L_26 - .L_25)
.L_25:
        /*0080*/ 	.word	0x00000000


	//----- nvinfo : EIATTR_CBANK_PARAM_SIZE
	.align		4
.L_26:
        /*0084*/ 	.byte	0x03, 0x19
        /*0086*/ 	.short	0x0020


	//----- nvinfo : EIATTR_PARAM_CBANK
	.align		4
        /*0088*/ 	.byte	0x04, 0x0a
        /*008a*/ 	.short	(.L_28 - .L_27)
	.align		4
.L_27:
        /*008c*/ 	.word	index@(.nv.constant0.triton_poi_fused_convolution_tanh_19)
        /*0090*/ 	.short	0x0210
        /*0092*/ 	.short	0x0020


	//----- nvinfo : EIATTR_SW_WAR
	.align		4
.L_28:
        /*0094*/ 	.byte	0x04, 0x36
        /*0096*/ 	.short	(.L_30 - .L_29)
.L_29:
        /*0098*/ 	.word	0x00000008
.L_30:


//--------------------- .nv.callgraph             --------------------------
	.section	.nv.callgraph,"",@"SHT_CUDA_CALLGRAPH"
	.align	4
	.sectionentsize	8
	.align		4
        /*0000*/ 	.word	0x00000000
	.align		4
        /*0004*/ 	.word	0xffffffff
	.align		4
        /*0008*/ 	.word	0x00000000
	.align		4
        /*000c*/ 	.word	0xfffffffe
	.align		4
        /*0010*/ 	.word	0x00000000
	.align		4
        /*0014*/ 	.word	0xfffffffd
	.align		4
        /*0018*/ 	.word	0x00000000
	.align		4
        /*001c*/ 	.word	0xfffffffc


//--------------------- .nv.constant4             --------------------------
	.section	.nv.constant4,"a",@progbits
	.align	8
	.align		8
.nv.constant4:
        /*0000*/ 	.dword	_$_str


//--------------------- .text.triton_poi_fused_convolution_tanh_19 --------------------------
	.section	.text.triton_poi_fused_convolution_tanh_19,"ax",@progbits
	.align	128
        .global         triton_poi_fused_convolution_tanh_19
        .type           triton_poi_fused_convolution_tanh_19,@function
        .size           triton_poi_fused_convolution_tanh_19,(.L_x_10 - triton_poi_fused_convolution_tanh_19)
        .other          triton_poi_fused_convolution_tanh_19,@"STO_CUDA_ENTRY STV_DEFAULT"
triton_poi_fused_convolution_tanh_19:
.text.triton_poi_fused_convolution_tanh_19:
[----:B------:R-:W0:Y:S01]  /*0000*/  LDC R1, c[0x0][0x28] ;  /* 0x00000a00ff017b82 */ /* 0x000e220000000800 */
[----:B------:R-:W1:Y:S07]  /*0010*/  S2R R2, SR_CTAID.Y ;  /* 0x0000000000027919 */ /* 0x000e6e0000002600 */
[----:B------:R-:W2:Y:S01]  /*0020*/  LDC.64 R6, c[0x0][0x218] ;  /* 0x00008600ff067b82 */ /* 0x000ea20000000a00 */
[----:B------:R-:W-:Y:S01]  /*0030*/  HFMA2.MMA R21, -RZ, RZ, 0, 0 ;  /* 0x00000000ff157435 */ /* 0x000fe200000001ff */
[----:B------:R-:W-:Y:S01]  /*0040*/  ULDC.64 UR4, c[0x0][0x208] ;  /* 0x0000820000047ab9 */ /* 0x000fe20000000a00 */
[----:B------:R-:W3:Y:S01]  /*0050*/  S2R R0, SR_TID.X ;  /* 0x0000000000007919 */ /* 0x000ee20000002100 */
[----:B------:R-:W4:Y:S04]  /*0060*/  S2R R11, SR_CTAID.X ;  /* 0x00000000000b7919 */ /* 0x000f280000002500 */
[----:B------:R-:W5:Y:S01]  /*0070*/  LDC.64 R4, c[0x0][0x210] ;  /* 0x00008400ff047b82 */ /* 0x000f620000000a00 */
[----:B-1----:R-:W-:-:S02]  /*0080*/  SHF.R.S32.HI R3, RZ, 0x1f, R2 ;  /* 0x0000001fff037819 */ /* 0x002fc40000011402 */
[----:B------:R-:W-:Y:S02]  /*0090*/  ISETP.GE.AND P0, PT, R2, 0x10, PT ;  /* 0x000000100200780c */ /* 0x000fe40003f06270 */
[----:B------:R-:W-:Y:S02]  /*00a0*/  LEA.HI R3, R3, R2, RZ, 0x2 ;  /* 0x0000000203037211 */ /* 0x000fe400078f10ff */
[----:B---3--:R-:W-:Y:S02]  /*00b0*/  SHF.L.U32 R0, R0, 0x2, RZ ;  /* 0x0000000200007819 */ /* 0x008fe400000006ff */
[C---:B------:R-:W-:Y:S02]  /*00c0*/  LOP3.LUT R9, R3.reuse, 0xfffffffc, RZ, 0xc0, !PT ;  /* 0xfffffffc03097812 */ /* 0x040fe400078ec0ff */
[----:B------:R-:W-:Y:S02]  /*00d0*/  SHF.L.U32 R3, R3, 0xc, RZ ;  /* 0x0000000c03037819 */ /* 0x000fe400000006ff */
[----:B------:R-:W-:-:S02]  /*00e0*/  LOP3.LUT R0, R0, 0x1fc, RZ, 0xc0, !PT ;  /* 0x000001fc00007812 */ /* 0x000fc400078ec0ff */
[----:B------:R-:W-:Y:S02]  /*00f0*/  IADD3 R9, -R9, R2, RZ ;  /* 0x0000000209097210 */ /* 0x000fe40007ffe1ff */
[----:B------:R-:W-:Y:S02]  /*0100*/  LOP3.LUT R8, R3, 0xffffc000, RZ, 0xc0, !PT ;  /* 0xffffc00003087812 */ /* 0x000fe400078ec0ff */
[----:B----4-:R-:W-:Y:S01]  /*0110*/  LEA R3, R11, R0, 0x9 ;  /* 0x000000000b037211 */ /* 0x010fe200078e48ff */
[----:B--2---:R-:W-:Y:S01]  /*0120*/  IMAD.WIDE R16, R9, 0x4, R6 ;  /* 0x0000000409107825 */ /* 0x004fe200078e0206 */
[----:B------:R-:W-:Y:S02]  /*0130*/  IADD3 R8, R9, R8, RZ ;  /* 0x0000000809087210 */ /* 0x000fe40007ffe0ff */
[----:B------:R-:W-:Y:S02]  /*0140*/  CS2R R6, SRZ ;  /* 0x0000000000067805 */ /* 0x000fe4000001ff00 */
[----:B------:R-:W-:-:S04]  /*0150*/  LEA R19, R3, R8, 0x2 ;  /* 0x0000000803137211 */ /* 0x000fc800078e10ff */
[----:B------:R-:W2:Y:S01]  /*0160*/  @!P0 LDG.E.EL R6, desc[UR4][R16.64] ;  /* 0x0000000410068981 */ /* 0x000ea2000c2e1900 */
[----:B0----5:R-:W-:-:S05]  /*0170*/  IMAD.WIDE R10, R19, 0x4, R4 ;  /* 0x00000004130a7825 */ /* 0x021fca00078e0204 */
[----:B------:R-:W2:Y:S01]  /*0180*/  @!P0 LDG.E.EL R21, desc[UR4][R10.64] ;  /* 0x000000040a158981 */ /* 0x000ea2000c2e1900 */
[----:B------:R-:W-:Y:S02]  /*0190*/  IADD3 R13, R19, 0x4, RZ ;  /* 0x00000004130d7810 */ /* 0x000fe40007ffe0ff */
[----:B------:R-:W-:-:S03]  /*01a0*/  MOV R23, RZ ;  /* 0x000000ff00177202 */ /* 0x000fc60000000f00 */
[----:B------:R-:W-:-:S05]  /*01b0*/  IMAD.WIDE R12, R13, 0x4, R4 ;  /* 0x000000040d0c7825 */ /* 0x000fca00078e0204 */
[----:B------:R0:W3:Y:S01]  /*01c0*/  @!P0 LDG.E.EL R23, desc[UR4][R12.64] ;  /* 0x000000040c178981 */ /* 0x0000e2000c2e1900 */
[----:B------:R-:W-:Y:S01]  /*01d0*/  IADD3 R15, R19, 0x8, RZ ;  /* 0x00000008130f7810 */ /* 0x000fe20007ffe0ff */
[----:B------:R-:W-:-:S04]  /*01e0*/  HFMA2.MMA R9, -RZ, RZ, 0, 0 ;  /* 0x00000000ff097435 */ /* 0x000fc800000001ff */
[----:B------:R-:W-:-:S06]  /*01f0*/  IMAD.WIDE R14, R15, 0x4, R4 ;  /* 0x000000040f0e7825 */ /* 0x000fcc00078e0204 */
[----:B------:R-:W4:Y:S01]  /*0200*/  @!P0 LDG.E.EL R9, desc[UR4][R14.64] ;  /* 0x000000040e098981 */ /* 0x000f22000c2e1900 */
[----:B------:R-:W-:-:S05]  /*0210*/  IADD3 R19, R19, 0xc, RZ ;  /* 0x0000000c13137810 */ /* 0x000fca0007ffe0ff */
[----:B------:R-:W-:-:S05]  /*0220*/  IMAD.WIDE R4, R19, 0x4, R4 ;  /* 0x0000000413047825 */ /* 0x000fca00078e0204 */
[----:B------:R3:W5:Y:S01]  /*0230*/  @!P0 LDG.E.EL R7, desc[UR4][R4.64] ;  /* 0x0000000404078981 */ /* 0x000762000c2e1900 */
[----:B------:R-:W-:Y:S01]  /*0240*/  BSSY B0, `(.L_x_0) ;  /* 0x000002a000007945 */ /* 0x000fe20003800000 */
[----:B--2---:R-:W-:-:S04]  /*0250*/  FADD R21, R6, R21 ;  /* 0x0000001506157221 */ /* 0x004fc80000000000 */
[----:B------:R-:W-:-:S05]  /*0260*/  FADD.FTZ R16, |R21|, -RZ ;  /* 0x800000ff15107221 */ /* 0x000fca0000010200 */
[----:B------:R-:W-:-:S13]  /*0270*/  FSETP.GE.AND P1, PT, R16, 0.60000002384185791016, PT ;  /* 0x3f19999a1000780b */ /* 0x000fda0003f26000 */
[----:B------:R-:W-:-:S06]  /*0280*/  @P1 FMUL R8, R16, 2.8853900432586669922 ;  /* 0x4038aa3b10081820 */ /* 0x000fcc0000400000 */
[----:B------:R-:W1:Y:S02]  /*0290*/  @P1 MUFU.EX2 R8, R8 ;  /* 0x0000000800081308 */ /* 0x000e640000000800 */
[----:B-1----:R-:W-:-:S06]  /*02a0*/  @P1 FADD R10, R8, 1 ;  /* 0x3f800000080a1421 */ /* 0x002fcc0000000000 */
[----:B------:R-:W1:Y:S01]  /*02b0*/  @P1 MUFU.RCP R10, R10 ;  /* 0x0000000a000a1308 */ /* 0x000e620000001000 */
[----:B0-----:R-:W-:Y:S01]  /*02c0*/  @P1 MOV R13, 0x3f800000 ;  /* 0x3f800000000d1802 */ /* 0x001fe20000000f00 */
[----:B---3--:R-:W-:Y:S01]  /*02d0*/  FADD R5, R6, R23 ;  /* 0x0000001706057221 */ /* 0x008fe20000000000 */
[----:B------:R-:W-:Y:S01]  /*02e0*/  @!P1 MOV R0, 0x3c80f082 ;  /* 0x3c80f08200009802 */ /* 0x000fe20000000f00 */
[----:B------:R-:W-:Y:S01]  /*02f0*/  @!P1 FMUL R11, R21, R21 ;  /* 0x00000015150b9220 */ /* 0x000fe20000400000 */
[----:B------:R-:W-:Y:S01]  /*0300*/  @P1 FSETP.GE.AND P2, PT, R16, 9.010913848876953125, PT ;  /* 0x41102cb41000180b */ /* 0x000fe20003f46000 */
[----:B------:R-:W-:Y:S02]  /*0310*/  FADD.FTZ R12, |R5|, -RZ ;  /* 0x800000ff050c7221 */ /* 0x000fe40000010200 */
[----:B------:R-:W-:Y:S01]  /*0320*/  @!P1 FFMA.FTZ R0, R11, R0, -0.052303962409496307373 ;  /* 0xbd563cae0b009423 */ /* 0x000fe20000010000 */
[----:B-1----:R-:W-:-:S03]  /*0330*/  @P1 FFMA.FTZ R4, R10, -2, R13 ;  /* 0xc00000000a041823 */ /* 0x002fc6000001000d */
[C---:B------:R-:W-:Y:S02]  /*0340*/  @!P1 FFMA.FTZ R0, R11.reuse, R0, 0.1331529766321182251 ;  /* 0x3e0859410b009423 */ /* 0x040fe40000010000 */
[----:B------:R-:W-:Y:S02]  /*0350*/  @P1 FSEL R4, R4, 1, !P2 ;  /* 0x3f80000004041808 */ /* 0x000fe40005000000 */
[----:B------:R-:W-:Y:S01]  /*0360*/  FSETP.GE.AND P2, PT, R12, 0.60000002384185791016, PT ;  /* 0x3f19999a0c00780b */ /* 0x000fe20003f46000 */
[----:B------:R-:W-:Y:S01]  /*0370*/  @!P1 FFMA.FTZ R0, R11, R0, -0.33332768082618713379 ;  /* 0xbeaaa9ed0b009423 */ /* 0x000fe20000010000 */
[----:B------:R-:W-:-:S03]  /*0380*/  @P1 LOP3.LUT R4, R4, 0x80000000, R21, 0xf8, !PT ;  /* 0x8000000004041812 */ /* 0x000fc600078ef815 */
[----:B------:R-:W-:Y:S01]  /*0390*/  @!P1 FFMA.FTZ R0, R11, R0, RZ ;  /* 0x000000000b009223 */ /* 0x000fe200000100ff */
[----:B----4-:R-:W-:-:S03]  /*03a0*/  FADD R8, R6, R9 ;  /* 0x0000000906087221 */ /* 0x010fc60000000000 */
[----:B------:R-:W-:-:S04]  /*03b0*/  @!P1 FFMA.FTZ R4, R21, R0, R21 ;  /* 0x0000000015049223 */ /* 0x000fc80000010015 */
[----:B------:R-:W-:Y:S05]  /*03c0*/  @!P2 BRA `(.L_x_1) ;  /* 0x000000000028a947 */ /* 0x000fea0003800000 */
[C---:B------:R-:W-:Y:S01]  /*03d0*/  FMUL R0, R12.reuse, 2.8853900432586669922 ;  /* 0x4038aa3b0c007820 */ /* 0x040fe20000400000 */
[----:B------:R-:W-:Y:S02]  /*03e0*/  MOV R10, 0x3f800000 ;  /* 0x3f800000000a7802 */ /* 0x000fe40000000f00 */
[----:B------:R-:W-:-:S03]  /*03f0*/  FSETP.GE.AND P1, PT, R12, 9.010913848876953125, PT ;  /* 0x41102cb40c00780b */ /* 0x000fc60003f26000 */
[----:B------:R-:W0:Y:S02]  /*0400*/  MUFU.EX2 R0, R0 ;  /* 0x0000000000007308 */ /* 0x000e240000000800 */
[----:B0-----:R-:W-:-:S06]  /*0410*/  FADD R9, R0, 1 ;  /* 0x3f80000000097421 */ /* 0x001fcc0000000000 */
[----:B------:R-:W0:Y:S02]  /*0420*/  MUFU.RCP R9, R9 ;  /* 0x0000000900097308 */ /* 0x000e240000001000 */
[----:B0-----:R-:W-:-:S05]  /*0430*/  FFMA.FTZ R10, R9, -2, R10 ;  /* 0xc0000000090a7823 */ /* 0x001fca000001000a */
[----:B------:R-:W-:-:S04]  /*0440*/  FSEL R10, R10, 1, !P1 ;  /* 0x3f8000000a0a7808 */ /* 0x000fc80004800000 */
[----:B------:R-:W-:Y:S01]  /*0450*/  LOP3.LUT R5, R10, 0x80000000, R5, 0xf8, !PT ;  /* 0x800000000a057812 */ /* 0x000fe200078ef805 */
[----:B------:R-:W-:Y:S06]  /*0460*/  BRA `(.L_x_2) ;  /* 0x00000000001c7947 */ /* 0x000fec0003800000 */
.L_x_1:
[----:B------:R-:W-:Y:S01]  /*0470*/  MOV R0, 0x3c80f082 ;  /* 0x3c80f08200007802 */ /* 0x000fe20000000f00 */
[----:B------:R-:W-:-:S04]  /*0480*/  FMUL R9, R5, R5 ;  /* 0x0000000505097220 */ /* 0x000fc80000400000 */
[----:B------:R-:W-:-:S04]  /*0490*/  FFMA.FTZ R0, R9, R0, -0.052303962409496307373 ;  /* 0xbd563cae09007423 */ /* 0x000fc80000010000 */
[----:B------:R-:W-:-:S04]  /*04a0*/  FFMA.FTZ R0, R9, R0, 0.1331529766321182251 ;  /* 0x3e08594109007423 */ /* 0x000fc80000010000 */
[----:B------:R-:W-:-:S04]  /*04b0*/  FFMA.FTZ R0, R9, R0, -0.33332768082618713379 ;  /* 0xbeaaa9ed09007423 */ /* 0x000fc80000010000 */
[----:B------:R-:W-:-:S04]  /*04c0*/  FFMA.FTZ R0, R9, R0, RZ ;  /* 0x0000000009007223 */ /* 0x000fc800000100ff */
[----:B------:R-:W-:-:S07]  /*04d0*/  FFMA.FTZ R5, R5, R0, R5 ;  /* 0x0000000005057223 */ /* 0x000fce0000010005 */
.L_x_2:
[----:B------:R-:W-:Y:S05]  /*04e0*/  BSYNC B0 ;  /* 0x0000000000007941 */ /* 0x000fea0003800000 */
.L_x_0:
[----:B------:R-:W-:Y:S01]  /*04f0*/  FADD.FTZ R10, |R8|, -RZ ;  /* 0x800000ff080a7221 */ /* 0x000fe20000010200 */
[----:B------:R-:W-:Y:S01]  /*0500*/  BSSY B0, `(.L_x_3) ;  /* 0x0000015000007945 */ /* 0x000fe20003800000 */
[----:B-----5:R-:W-:-:S03]  /*0510*/  FADD R7, R6, R7 ;  /* 0x0000000706077221 */ /* 0x020fc60000000000 */
[----:B------:R-:W-:-:S13]  /*0520*/  FSETP.GE.AND P1, PT, R10, 0.60000002384185791016, PT ;  /* 0x3f19999a0a00780b */ /* 0x000fda0003f26000 */
[----:B------:R-:W-:Y:S05]  /*0530*/  @!P1 BRA `(.L_x_4) ;  /* 0x0000000000289947 */ /* 0x000fea0003800000 */
[C---:B------:R-:W-:Y:S01]  /*0540*/  FMUL R0, R10.reuse, 2.8853900432586669922 ;  /* 0x4038aa3b0a007820 */ /* 0x040fe20000400000 */
[----:B------:R-:W-:Y:S01]  /*0550*/  HFMA2.MMA R6, -RZ, RZ, 1.875, 0 ;  /* 0x3f800000ff067435 */ /* 0x000fe200000001ff */
[----:B------:R-:W-:-:S04]  /*0560*/  FSETP.GE.AND P1, PT, R10, 9.010913848876953125, PT ;  /* 0x41102cb40a00780b */ /* 0x000fc80003f26000 */
[----:B------:R-:W0:Y:S02]  /*0570*/  MUFU.EX2 R0, R0 ;  /* 0x0000000000007308 */ /* 0x000e240000000800 */
[----:B0-----:R-:W-:-:S06]  /*0580*/  FADD R9, R0, 1 ;  /* 0x3f80000000097421 */ /* 0x001fcc0000000000 */
[----:B------:R-:W0:Y:S02]  /*0590*/  MUFU.RCP R9, R9 ;  /* 0x0000000900097308 */ /* 0x000e240000001000 */
[----:B0-----:R-:W-:-:S05]  /*05a0*/  FFMA.FTZ R6, R9, -2, R6 ;  /* 0xc000000009067823 */ /* 0x001fca0000010006 */
[----:B------:R-:W-:-:S04]  /*05b0*/  FSEL R11, R6, 1, !P1 ;  /* 0x3f800000060b7808 */ /* 0x000fc80004800000 */
[----:B------:R-:W-:Y:S01]  /*05c0*/  LOP3.LUT R6, R11, 0x80000000, R8, 0xf8, !PT ;  /* 0x800000000b067812 */ /* 0x000fe200078ef808 */
[----:B------:R-:W-:Y:S06]  /*05d0*/  BRA `(.L_x_5) ;  /* 0x00000000001c7947 */ /* 0x000fec0003800000 */
.L_x_4:
[----:B------:R-:W-:Y:S01]  /*05e0*/  MOV R0, 0x3c80f082 ;  /* 0x3c80f08200007802 */ /* 0x000fe20000000f00 */
[----:B------:R-:W-:-:S04]  /*05f0*/  FMUL R9, R8, R8 ;  /* 0x0000000808097220 */ /* 0x000fc80000400000 */
[----:B------:R-:W-:-:S04]  /*0600*/  FFMA.FTZ R0, R9, R0, -0.052303962409496307373 ;  /* 0xbd563cae09007423 */ /* 0x000fc80000010000 */
[----:B------:R-:W-:-:S04]  /*0610*/  FFMA.FTZ R0, R9, R0, 0.1331529766321182251 ;  /* 0x3e08594109007423 */ /* 0x000fc80000010000 */
[----:B------:R-:W-:-:S04]  /*0620*/  FFMA.FTZ R0, R9, R0, -0.33332768082618713379 ;  /* 0xbeaaa9ed09007423 */ /* 0x000fc80000010000 */
[----:B------:R-:W-:-:S04]  /*0630*/  FFMA.FTZ R9, R9, R0, RZ ;  /* 0x0000000009097223 */ /* 0x000fc800000100ff */
[----:B------:R-:W-:-:S07]  /*0640*/  FFMA.FTZ R6, R8, R9, R8 ;  /* 0x0000000908067223 */ /* 0x000fce0000010008 */
.L_x_5:
[----:B------:R-:W-:Y:S05]  /*0650*/  BSYNC B0 ;  /* 0x0000000000007941 */ /* 0x000fea0003800000 */
.L_x_3:
[----:B------:R-:W-:Y:S01]  /*0660*/  FADD.FTZ R10, |R7|, -RZ ;  /* 0x800000ff070a7221 */ /* 0x000fe20000010200 */
[----:B------:R-:W-:Y:S04]  /*0670*/  BSSY B0, `(.L_x_6) ;  /* 0x0000014000007945 */ /* 0x000fe80003800000 */
        /* <DEDUP_REMOVED lines=12> */
.L_x_7:
[----:B------:R-:W-:Y:S01]  /*0740*/  MOV R0, 0x3c80f082 ;  /* 0x3c80f08200007802 */ /* 0x000fe20000000f00 */
[----:B------:R-:W-:-:S04]  /*0750*/  FMUL R9, R7, R7 ;  /* 0x0000000707097220 */ /* 0x000fc80000400000 */
[----:B------:R-:W-:-:S04]  /*0760*/  FFMA.FTZ R0, R9, R0, -0.052303962409496307373 ;  /* 0xbd563cae09007423 */ /* 0x000fc80000010000 */
[----:B------:R-:W-:-:S04]  /*0770*/  FFMA.FTZ R0, R9, R0, 0.1331529766321182251 ;  /* 0x3e08594109007423 */ /* 0x000fc80000010000 */
[----:B------:R-:W-:-:S04]  /*0780*/  FFMA.FTZ R0, R9, R0, -0.33332768082618713379 ;  /* 0xbeaaa9ed09007423 */ /* 0x000fc80000010000 */
[----:B------:R-:W-:-:S04]  /*0790*/  FFMA.FTZ R0, R9, R0, RZ ;  /* 0x0000000009007223 */ /* 0x000fc800000100ff */
[----:B------:R-:W-:-:S07]  /*07a0*/  FFMA.FTZ R7, R7, R0, R7 ;  /* 0x0000000007077223 */ /* 0x000fce0000010007 */
.L_x_8:
[----:B------:R-:W-:Y:S05]  /*07b0*/  BSYNC B0 ;  /* 0x0000000000007941 */ /* 0x000fea0003800000 */
.L_x_6:
[----:B------:R-:W0:Y:S01]  /*07c0*/  LDC.64 R8, c[0x0][0x220] ;  /* 0x00008800ff087b82 */ /* 0x000e220000000a00 */
[----:B------:R-:W-:-:S05]  /*07d0*/  LEA R3, R2, R3, 0xc ;  /* 0x0000000302037211 */ /* 0x000fca00078e60ff */
[----:B0-----:R-:W-:Y:S01]  /*07e0*/  IMAD.WIDE R2, R3, 0x4, R8 ;  /* 0x0000000403027825 */ /* 0x001fe200078e0208 */
[----:B------:R-:W-:Y:S06]  /*07f0*/  @P0 EXIT ;  /* 0x000000000000094d */ /* 0x000fec0003800000 */
[----:B------:R-:W-:Y:S01]  /*0800*/  STG.E.128 desc[UR4][R2.64], R4 ;  /* 0x0000000402007986 */ /* 0x000fe2000c101d04 */
[----:B------:R-:W-:Y:S05]  /*0810*/  EXIT ;  /* 0x000000000000794d */ /* 0x000fea0003800000 */
.L_x_9:
[----:B------:R-:W-:-:S00]  /*0820*/  BRA `(.L_x_9) ;  /* 0xfffffffc00fc7947 */ /* 0x000fc0000383ffff */
[----:B------:R-:W-:-:S00]  /*0830*/  NOP ;  /* 0x0000000000007918 */ /* 0x000fc00000000000 */
        /* <DEDUP_REMOVED lines=12> */
.L_x_10:


//--------------------- .nv.global.init           --------------------------
	.section	.nv.global.init,"aw",@progbits
.nv.global.init:
	.type		_$_str,@object
	.size		_$_str,(.L_0 - _$_str)
_$_str:
        /*0000*/ 	.byte	0x5f, 0x5f, 0x43, 0x55, 0x44, 0x41, 0x5f, 0x46, 0x54, 0x5a, 0x00
.L_0:


//--------------------- .nv.constant0.triton_poi_fused_convolution_tanh_19 --------------------------
	.section	.nv.constant0.triton_poi_fused_convolution_tanh_19,"a",@progbits
	.sectionflags	@""
	.align	4
.nv.constant0.triton_poi_fused_convolution_tanh_19:
	.zero		560
